//
// Generated by NVIDIA NVVM Compiler
//
// Compiler Build ID: CL-36424714
// Cuda compilation tools, release 13.0, V13.0.88
// Based on NVVM 20.0.0
//

.version 9.0
.target sm_100
.address_size 64

	// .globl	_Z11sum_vectorsPdS_S_i

.visible .entry _Z11sum_vectorsPdS_S_i(
	.param .u64 .ptr .align 1 _Z11sum_vectorsPdS_S_i_param_0,
	.param .u64 .ptr .align 1 _Z11sum_vectorsPdS_S_i_param_1,
	.param .u64 .ptr .align 1 _Z11sum_vectorsPdS_S_i_param_2,
	.param .u32 _Z11sum_vectorsPdS_S_i_param_3
)
{
	.reg .pred 	%p<2>;
	.reg .b32 	%r<6>;
	.reg .b64 	%rd<11>;
	.reg .b64 	%fd<4>;

	ld.param.u64 	%rd1, [_Z11sum_vectorsPdS_S_i_param_0];
	ld.param.u64 	%rd2, [_Z11sum_vectorsPdS_S_i_param_1];
	ld.param.u64 	%rd3, [_Z11sum_vectorsPdS_S_i_param_2];
	ld.param.u32 	%r2, [_Z11sum_vectorsPdS_S_i_param_3];
	mov.u32 	%r3, %ctaid.x;
	mov.u32 	%r4, %ntid.x;
	mov.u32 	%r5, %tid.x;
	mad.lo.s32 	%r1, %r3, %r4, %r5;
	setp.ge.s32 	%p1, %r1, %r2;
	@%p1 bra 	$L__BB0_2;
	cvta.to.global.u64 	%rd4, %rd1;
	cvta.to.global.u64 	%rd5, %rd2;
	cvta.to.global.u64 	%rd6, %rd3;
	mul.wide.s32 	%rd7, %r1, 8;
	add.s64 	%rd8, %rd4, %rd7;
	ld.global.f64 	%fd1, [%rd8];
	add.s64 	%rd9, %rd5, %rd7;
	ld.global.f64 	%fd2, [%rd9];
	add.f64 	%fd3, %fd1, %fd2;
	add.s64 	%rd10, %rd6, %rd7;
	st.global.f64 	[%rd10], %fd3;
$L__BB0_2:
	ret;

}


// ===== COMPILED SASS (sm_100) =====

	.target	sm_100

	.elftype	@"ET_EXEC"


//--------------------- .note.nv.tkinfo           --------------------------
	.section	.note.nv.tkinfo,"",@"SHT_NOTE"
	.sectionflags	@"SHF_NOTE_NV_TKINFO"
	.tkinfo
        /*0018*/ 	.word	0x00000002
        /*0030*/ 	.string	""
        /*0030*/ 	.string	"ptxas"
        /*0030*/ 	.string	"Cuda compilation tools, release 13.0, V13.0.88"
        /*0030*/ 	.string	"Build cuda_13.0.r13.0/compiler.36424714_0"
        /*0030*/ 	.string	"-arch sm_100 -m 64 "



//--------------------- .note.nv.cuinfo           --------------------------
	.section	.note.nv.cuinfo,"",@"SHT_NOTE"
	.sectionflags	@"SHF_NOTE_NV_CUINFO"
        /*0018*/ 	.short	0x0002
        /*001a*/ 	.short	0x0064
        /*001c*/ 	.short	0x0082
	.zero		2


//--------------------- .nv.info                  --------------------------
	.section	.nv.info,"",@"SHT_CUDA_INFO"
	.align	4


	//----- nvinfo : EIATTR_REGCOUNT
	.align		4
        /*0000*/ 	.byte	0x04, 0x2f
        /*0002*/ 	.short	(.L_1 - .L_0)
	.align		4
.L_0:
        /*0004*/ 	.word	index@(_Z11sum_vectorsPdS_S_i)
        /*0008*/ 	.word	0x0000000e


	//----- nvinfo : EIATTR_FRAME_SIZE
	.align		4
.L_1:
        /*000c*/ 	.byte	0x04, 0x11
        /*000e*/ 	.short	(.L_3 - .L_2)
	.align		4
.L_2:
        /*0010*/ 	.word	index@(_Z11sum_vectorsPdS_S_i)
        /*0014*/ 	.word	0x00000000


	//----- nvinfo : EIATTR_MIN_STACK_SIZE
	.align		4
.L_3:
        /*0018*/ 	.byte	0x04, 0x12
        /*001a*/ 	.short	(.L_5 - .L_4)
	.align		4
.L_4:
        /*001c*/ 	.word	index@(_Z11sum_vectorsPdS_S_i)
        /*0020*/ 	.word	0x00000000
.L_5:


//--------------------- .nv.compat                --------------------------
	.section	.nv.compat,"",@"SHT_CUDA_COMPAT_INFO"
	.align	4
        /*0000*/ 	.byte	0x02, 0x09, 0x00, 0x00, 0x02, 0x02, 0x01, 0x00, 0x02, 0x05, 0x05, 0x00, 0x03, 0x07, 0x01, 0x01
        /*0010*/ 	.byte	0x02, 0x03, 0x00, 0x00, 0x02, 0x06, 0x01, 0x00, 0x04, 0x0b, 0x08, 0x00, 0x01, 0x00, 0x00, 0x00
        /*0020*/ 	.byte	0x00, 0x00, 0x00, 0x00


//--------------------- .nv.info._Z11sum_vectorsPdS_S_i --------------------------
	.section	.nv.info._Z11sum_vectorsPdS_S_i,"",@"SHT_CUDA_INFO"
	.sectionflags	@""
	.align	4


	//----- nvinfo : EIATTR_CUDA_API_VERSION
	.align		4
        /*0000*/ 	.byte	0x04, 0x37
        /*0002*/ 	.short	(.L_7 - .L_6)
.L_6:
        /*0004*/ 	.word	0x00000082


	//----- nvinfo : EIATTR_KPARAM_INFO
	.align		4
.L_7:
        /*0008*/ 	.byte	0x04, 0x17
        /*000a*/ 	.short	(.L_9 - .L_8)
.L_8:
        /*000c*/ 	.word	0x00000000
        /*0010*/ 	.short	0x0003
        /*0012*/ 	.short	0x0018
        /*0014*/ 	.byte	0x00, 0xf0, 0x11, 0x00


	//----- nvinfo : EIATTR_KPARAM_INFO
	.align		4
.L_9:
        /*0018*/ 	.byte	0x04, 0x17
        /*001a*/ 	.short	(.L_11 - .L_10)
.L_10:
        /*001c*/ 	.word	0x00000000
        /*0020*/ 	.short	0x0002
        /*0022*/ 	.short	0x0010
        /*0024*/ 	.byte	0x00, 0xf5, 0x21, 0x00


	//----- nvinfo : EIATTR_KPARAM_INFO
	.align		4
.L_11:
        /*0028*/ 	.byte	0x04, 0x17
        /*002a*/ 	.short	(.L_13 - .L_12)
.L_12:
        /*002c*/ 	.word	0x00000000
        /*0030*/ 	.short	0x0001
        /*0032*/ 	.short	0x0008
        /*0034*/ 	.byte	0x00, 0xf5, 0x21, 0x00


	//----- nvinfo : EIATTR_KPARAM_INFO
	.align		4
.L_13:
        /*0038*/ 	.byte	0x04, 0x17
        /*003a*/ 	.short	(.L_15 - .L_14)
.L_14:
        /*003c*/ 	.word	0x00000000
        /*0040*/ 	.short	0x0000
        /*0042*/ 	.short	0x0000
        /*0044*/ 	.byte	0x00, 0xf5, 0x21, 0x00


	//----- nvinfo : EIATTR_SPARSE_MMA_MASK
	.align		4
.L_15:
        /*0048*/ 	.byte	0x03, 0x50
        /*004a*/ 	.short	0x0000


	//----- nvinfo : EIATTR_MAXREG_COUNT
	.align		4
        /*004c*/ 	.byte	0x03, 0x1b
        /*004e*/ 	.short	0x00ff


	//----- nvinfo : EIATTR_MERCURY_ISA_VERSION
	.align		4
        /*0050*/ 	.byte	0x03, 0x5f
        /*0052*/ 	.short	0x0101


	//----- nvinfo : EIATTR_VRC_CTA_INIT_COUNT
	.align		4
        /*0054*/ 	.byte	0x02, 0x4a
	.zero		1
	.zero		1


	//----- nvinfo : EIATTR_EXIT_INSTR_OFFSETS
	.align		4
        /*0058*/ 	.byte	0x04, 0x1c
        /*005a*/ 	.short	(.L_17 - .L_16)


	//   ....[0]....
.L_16:
        /*005c*/ 	.word	0x00000070


	//   ....[1]....
        /*0060*/ 	.word	0x00000130


	//----- nvinfo : EIATTR_CBANK_PARAM_SIZE
	.align		4
.L_17:
        /*0064*/ 	.byte	0x03, 0x19
        /*0066*/ 	.short	0x001c


	//----- nvinfo : EIATTR_PARAM_CBANK
	.align		4
        /*0068*/ 	.byte	0x04, 0x0a
        /*006a*/ 	.short	(.L_19 - .L_18)
	.align		4
.L_18:
        /*006c*/ 	.word	index@(.nv.constant0._Z11sum_vectorsPdS_S_i)
        /*0070*/ 	.short	0x0380
        /*0072*/ 	.short	0x001c


	//----- nvinfo : EIATTR_SW_WAR
	.align		4
.L_19:
        /*0074*/ 	.byte	0x04, 0x36
        /*0076*/ 	.short	(.L_21 - .L_20)
.L_20:
        /*0078*/ 	.word	0x00000008
.L_21:


//--------------------- .nv.callgraph             --------------------------
	.section	.nv.callgraph,"",@"SHT_CUDA_CALLGRAPH"
	.align	4
	.sectionentsize	8
	.align		4
        /*0000*/ 	.word	0x00000000
	.align		4
        /*0004*/ 	.word	0xffffffff
	.align		4
        /*0008*/ 	.word	0x00000000
	.align		4
        /*000c*/ 	.word	0xfffffffe
	.align		4
        /*0010*/ 	.word	0x00000000
	.align		4
        /*0014*/ 	.word	0xfffffffd
	.align		4
        /*0018*/ 	.word	0x00000000
	.align		4
        /*001c*/ 	.word	0xfffffffc


//--------------------- .text._Z11sum_vectorsPdS_S_i --------------------------
	.section	.text._Z11sum_vectorsPdS_S_i,"ax",@progbits
	.align	128
        .global         _Z11sum_vectorsPdS_S_i
        .type           _Z11sum_vectorsPdS_S_i,@function
        .size           _Z11sum_vectorsPdS_S_i,(.L_x_1 - _Z11sum_vectorsPdS_S_i)
        .other          _Z11sum_vectorsPdS_S_i,@"STO_CUDA_ENTRY STV_DEFAULT"
_Z11sum_vectorsPdS_S_i:
.text._Z11sum_vectorsPdS_S_i:
[----:B------:R-:W-:Y:S01]  /*0000*/  LDC R1, c[0x0][0x37c] ;  /* 0x0000df00ff017b82 */ /* 0x000fe20000000800 */
[----:B------:R-:W0:Y:S07]  /*0010*/  S2R R0, SR_TID.X ;  /* 0x0000000000007919 */ /* 0x000e2e0000002100 */
[----:B------:R-:W0:Y:S01]  /*0020*/  S2UR UR4, SR_CTAID.X ;  /* 0x00000000000479c3 */ /* 0x000e220000002500 */
[----:B------:R-:W1:Y:S07]  /*0030*/  LDCU UR5, c[0x0][0x398] ;  /* 0x00007300ff0577ac */ /* 0x000e6e0008000800 */
[----:B------:R-:W0:Y:S02]  /*0040*/  LDC R11, c[0x0][0x360] ;  /* 0x0000d800ff0b7b82 */ /* 0x000e240000000800 */
[----:B0-----:R-:W-:-:S05]  /*0050*/  IMAD R11, R11, UR4, R0 ;  /* 0x000000040b0b7c24 */ /* 0x001fca000f8e0200 */
[----:B-1----:R-:W-:-:S13]  /*0060*/  ISETP.GE.AND P0, PT, R11, UR5, PT ;  /* 0x000000050b007c0c */ /* 0x002fda000bf06270 */
[----:B------:R-:W-:Y:S05]  /*0070*/  @P0 EXIT ;  /* 0x000000000000094d */ /* 0x000fea0003800000 */
[----:B------:R-:W0:Y:S01]  /*0080*/  LDC.64 R2, c[0x0][0x380] ;  /* 0x0000e000ff027b82 */ /* 0x000e220000000a00 */
[----:B------:R-:W1:Y:S07]  /*0090*/  LDCU.64 UR4, c[0x0][0x358] ;  /* 0x00006b00ff0477ac */ /* 0x000e6e0008000a00 */
[----:B------:R-:W2:Y:S08]  /*00a0*/  LDC.64 R4, c[0x0][0x388] ;  /* 0x0000e200ff047b82 */ /* 0x000eb00000000a00 */
[----:B------:R-:W3:Y:S01]  /*00b0*/  LDC.64 R8, c[0x0][0x390] ;  /* 0x0000e400ff087b82 */ /* 0x000ee20000000a00 */
[----:B0-----:R-:W-:-:S06]  /*00c0*/  IMAD.WIDE R2, R11, 0x8, R2 ;  /* 0x000000080b027825 */ /* 0x001fcc00078e0202 */
[----:B-1----:R-:W4:Y:S01]  /*00d0*/  LDG.E.64 R2, desc[UR4][R2.64] ;  /* 0x0000000402027981 */ /* 0x002f22000c1e1b00 */
[----:B--2---:R-:W-:-:S06]  /*00e0*/  IMAD.WIDE R4, R11, 0x8, R4 ;  /* 0x000000080b047825 */ /* 0x004fcc00078e0204 */
[----:B------:R-:W4:Y:S01]  /*00f0*/  LDG.E.64 R4, desc[UR4][R4.64] ;  /* 0x0000000404047981 */ /* 0x000f22000c1e1b00 */
[----:B---3--:R-:W-:Y:S01]  /*0100*/  IMAD.WIDE R8, R11, 0x8, R8 ;  /* 0x000000080b087825 */ /* 0x008fe200078e0208 */
[----:B----4-:R-:W-:-:S07]  /*0110*/  DADD R6, R2, R4 ;  /* 0x0000000002067229 */ /* 0x010fce0000000004 */
[----:B------:R-:W-:Y:S01]  /*0120*/  STG.E.64 desc[UR4][R8.64], R6 ;  /* 0x0000000608007986 */ /* 0x000fe2000c101b04 */
[----:B------:R-:W-:Y:S05]  /*0130*/  EXIT ;  /* 0x000000000000794d */ /* 0x000fea0003800000 */
.L_x_0:
[----:B------:R-:W-:-:S00]  /*0140*/  BRA `(.L_x_0) ;  /* 0xfffffffc00fc7947 */ /* 0x000fc0000383ffff */
[----:B------:R-:W-:-:S00]  /*0150*/  NOP ;  /* 0x0000000000007918 */ /* 0x000fc00000000000 */
        /* <DEDUP_REMOVED lines=10> */
.L_x_1:


//--------------------- .nv.shared.reserved.0     --------------------------
	.section	.nv.shared.reserved.0,"aw",@nobits
	.weak		__nv_reservedSMEM_offset_0_alias
	.size		__nv_reservedSMEM_offset_0_alias, 0, 64
	.other		__nv_reservedSMEM_offset_0_alias,@"STO_CUDA_RESERVED_SHARED STV_DEFAULT"
__nv_reservedSMEM_offset_0_alias:
	.zero		0
	.zero		64


//--------------------- .nv.constant0._Z11sum_vectorsPdS_S_i --------------------------
	.section	.nv.constant0._Z11sum_vectorsPdS_S_i,"a",@progbits
	.sectionflags	@""
	.align	4
.nv.constant0._Z11sum_vectorsPdS_S_i:
	.zero		924


//--------------------- SYMBOLS --------------------------

	.type		.nv.reservedSmem.offset0,@object
	.size		.nv.reservedSmem.offset0,0x4
